//
// Generated by NVIDIA NVVM Compiler
//
// Compiler Build ID: CL-36424714
// Cuda compilation tools, release 13.0, V13.0.88
// Based on NVVM 20.0.0
//

.version 9.0
.target sm_100
.address_size 64

	// .globl	testMemset

.visible .entry testMemset(
	.param .f32 testMemset_param_0,
	.param .u64 .ptr .align 1 testMemset_param_1,
	.param .u32 testMemset_param_2
)
{
	.reg .pred 	%p<2>;
	.reg .b32 	%r<9>;
	.reg .b32 	%f<2>;
	.reg .b64 	%rd<5>;

	ld.param.f32 	%f1, [testMemset_param_0];
	ld.param.u64 	%rd1, [testMemset_param_1];
	ld.param.u32 	%r2, [testMemset_param_2];
	mov.u32 	%r3, %ctaid.y;
	mov.u32 	%r4, %nctaid.x;
	mov.u32 	%r5, %ctaid.x;
	mad.lo.s32 	%r6, %r3, %r4, %r5;
	mov.u32 	%r7, %ntid.x;
	mov.u32 	%r8, %tid.x;
	mad.lo.s32 	%r1, %r6, %r7, %r8;
	setp.ge.s32 	%p1, %r1, %r2;
	@%p1 bra 	$L__BB0_2;
	cvta.to.global.u64 	%rd2, %rd1;
	mul.wide.s32 	%rd3, %r1, 4;
	add.s64 	%rd4, %rd2, %rd3;
	st.global.f32 	[%rd4], %f1;
$L__BB0_2:
	ret;

}
	// .globl	testTypes
.visible .entry testTypes(
	.param .u32 testTypes_param_0,
	.param .u64 testTypes_param_1,
	.param .f32 testTypes_param_2,
	.param .f64 testTypes_param_3,
	.param .u64 .ptr .align 1 testTypes_param_4,
	.param .u64 .ptr .align 1 testTypes_param_5
)
{


	ret;

}


// ===== COMPILED SASS (sm_100) =====

	.target	sm_100

	.elftype	@"ET_EXEC"


//--------------------- .note.nv.tkinfo           --------------------------
	.section	.note.nv.tkinfo,"",@"SHT_NOTE"
	.sectionflags	@"SHF_NOTE_NV_TKINFO"
	.tkinfo
        /*0018*/ 	.word	0x00000002
        /*0030*/ 	.string	""
        /*0030*/ 	.string	"ptxas"
        /*0030*/ 	.string	"Cuda compilation tools, release 13.0, V13.0.88"
        /*0030*/ 	.string	"Build cuda_13.0.r13.0/compiler.36424714_0"
        /*0030*/ 	.string	"-arch sm_100 -m 64 "



//--------------------- .note.nv.cuinfo           --------------------------
	.section	.note.nv.cuinfo,"",@"SHT_NOTE"
	.sectionflags	@"SHF_NOTE_NV_CUINFO"
        /*0018*/ 	.short	0x0002
        /*001a*/ 	.short	0x0064
        /*001c*/ 	.short	0x0082
	.zero		2


//--------------------- .nv.info                  --------------------------
	.section	.nv.info,"",@"SHT_CUDA_INFO"
	.align	4


	//----- nvinfo : EIATTR_REGCOUNT
	.align		4
        /*0000*/ 	.byte	0x04, 0x2f
        /*0002*/ 	.short	(.L_1 - .L_0)
	.align		4
.L_0:
        /*0004*/ 	.word	index@(testMemset)
        /*0008*/ 	.word	0x0000000a


	//----- nvinfo : EIATTR_FRAME_SIZE
	.align		4
.L_1:
        /*000c*/ 	.byte	0x04, 0x11
        /*000e*/ 	.short	(.L_3 - .L_2)
	.align		4
.L_2:
        /*0010*/ 	.word	index@(testMemset)
        /*0014*/ 	.word	0x00000000


	//----- nvinfo : EIATTR_REGCOUNT
	.align		4
.L_3:
        /*0018*/ 	.byte	0x04, 0x2f
        /*001a*/ 	.short	(.L_5 - .L_4)
	.align		4
.L_4:
        /*001c*/ 	.word	index@(testTypes)
        /*0020*/ 	.word	0x00000004


	//----- nvinfo : EIATTR_FRAME_SIZE
	.align		4
.L_5:
        /*0024*/ 	.byte	0x04, 0x11
        /*0026*/ 	.short	(.L_7 - .L_6)
	.align		4
.L_6:
        /*0028*/ 	.word	index@(testTypes)
        /*002c*/ 	.word	0x00000000


	//----- nvinfo : EIATTR_MIN_STACK_SIZE
	.align		4
.L_7:
        /*0030*/ 	.byte	0x04, 0x12
        /*0032*/ 	.short	(.L_9 - .L_8)
	.align		4
.L_8:
        /*0034*/ 	.word	index@(testTypes)
        /*0038*/ 	.word	0x00000000


	//----- nvinfo : EIATTR_MIN_STACK_SIZE
	.align		4
.L_9:
        /*003c*/ 	.byte	0x04, 0x12
        /*003e*/ 	.short	(.L_11 - .L_10)
	.align		4
.L_10:
        /*0040*/ 	.word	index@(testMemset)
        /*0044*/ 	.word	0x00000000
.L_11:


//--------------------- .nv.compat                --------------------------
	.section	.nv.compat,"",@"SHT_CUDA_COMPAT_INFO"
	.align	4
        /*0000*/ 	.byte	0x02, 0x09, 0x00, 0x00, 0x02, 0x02, 0x01, 0x00, 0x02, 0x05, 0x05, 0x00, 0x03, 0x07, 0x01, 0x01
        /*0010*/ 	.byte	0x02, 0x03, 0x00, 0x00, 0x02, 0x06, 0x01, 0x00, 0x04, 0x0b, 0x08, 0x00, 0x09, 0x00, 0x00, 0x00
        /*0020*/ 	.byte	0x00, 0x00, 0x00, 0x00


//--------------------- .nv.info.testTypes        --------------------------
	.section	.nv.info.testTypes,"",@"SHT_CUDA_INFO"
	.sectionflags	@""
	.align	4


	//----- nvinfo : EIATTR_CUDA_API_VERSION
	.align		4
        /*0000*/ 	.byte	0x04, 0x37
        /*0002*/ 	.short	(.L_13 - .L_12)
.L_12:
        /*0004*/ 	.word	0x00000082


	//----- nvinfo : EIATTR_KPARAM_INFO
	.align		4
.L_13:
        /*0008*/ 	.byte	0x04, 0x17
        /*000a*/ 	.short	(.L_15 - .L_14)
.L_14:
        /*000c*/ 	.word	0x00000000
        /*0010*/ 	.short	0x0005
        /*0012*/ 	.short	0x0028
        /*0014*/ 	.byte	0x00, 0xf5, 0x21, 0x00


	//----- nvinfo : EIATTR_KPARAM_INFO
	.align		4
.L_15:
        /*0018*/ 	.byte	0x04, 0x17
        /*001a*/ 	.short	(.L_17 - .L_16)
.L_16:
        /*001c*/ 	.word	0x00000000
        /*0020*/ 	.short	0x0004
        /*0022*/ 	.short	0x0020
        /*0024*/ 	.byte	0x00, 0xf5, 0x21, 0x00


	//----- nvinfo : EIATTR_KPARAM_INFO
	.align		4
.L_17:
        /*0028*/ 	.byte	0x04, 0x17
        /*002a*/ 	.short	(.L_19 - .L_18)
.L_18:
        /*002c*/ 	.word	0x00000000
        /*0030*/ 	.short	0x0003
        /*0032*/ 	.short	0x0018
        /*0034*/ 	.byte	0x00, 0xf0, 0x21, 0x00


	//----- nvinfo : EIATTR_KPARAM_INFO
	.align		4
.L_19:
        /*0038*/ 	.byte	0x04, 0x17
        /*003a*/ 	.short	(.L_21 - .L_20)
.L_20:
        /*003c*/ 	.word	0x00000000
        /*0040*/ 	.short	0x0002
        /*0042*/ 	.short	0x0010
        /*0044*/ 	.byte	0x00, 0xf0, 0x11, 0x00


	//----- nvinfo : EIATTR_KPARAM_INFO
	.align		4
.L_21:
        /*0048*/ 	.byte	0x04, 0x17
        /*004a*/ 	.short	(.L_23 - .L_22)
.L_22:
        /*004c*/ 	.word	0x00000000
        /*0050*/ 	.short	0x0001
        /*0052*/ 	.short	0x0008
        /*0054*/ 	.byte	0x00, 0xf0, 0x21, 0x00


	//----- nvinfo : EIATTR_KPARAM_INFO
	.align		4
.L_23:
        /*0058*/ 	.byte	0x04, 0x17
        /*005a*/ 	.short	(.L_25 - .L_24)
.L_24:
        /*005c*/ 	.word	0x00000000
        /*0060*/ 	.short	0x0000
        /*0062*/ 	.short	0x0000
        /*0064*/ 	.byte	0x00, 0xf0, 0x11, 0x00


	//----- nvinfo : EIATTR_SPARSE_MMA_MASK
	.align		4
.L_25:
        /*0068*/ 	.byte	0x03, 0x50
        /*006a*/ 	.short	0x0000


	//----- nvinfo : EIATTR_MAXREG_COUNT
	.align		4
        /*006c*/ 	.byte	0x03, 0x1b
        /*006e*/ 	.short	0x00ff


	//----- nvinfo : EIATTR_MERCURY_ISA_VERSION
	.align		4
        /*0070*/ 	.byte	0x03, 0x5f
        /*0072*/ 	.short	0x0101


	//----- nvinfo : EIATTR_VRC_CTA_INIT_COUNT
	.align		4
        /*0074*/ 	.byte	0x02, 0x4a
	.zero		1
	.zero		1


	//----- nvinfo : EIATTR_EXIT_INSTR_OFFSETS
	.align		4
        /*0078*/ 	.byte	0x04, 0x1c
        /*007a*/ 	.short	(.L_27 - .L_26)


	//   ....[0]....
.L_26:
        /*007c*/ 	.word	0x00000010


	//----- nvinfo : EIATTR_CBANK_PARAM_SIZE
	.align		4
.L_27:
        /*0080*/ 	.byte	0x03, 0x19
        /*0082*/ 	.short	0x0030


	//----- nvinfo : EIATTR_PARAM_CBANK
	.align		4
        /*0084*/ 	.byte	0x04, 0x0a
        /*0086*/ 	.short	(.L_29 - .L_28)
	.align		4
.L_28:
        /*0088*/ 	.word	index@(.nv.constant0.testTypes)
        /*008c*/ 	.short	0x0380
        /*008e*/ 	.short	0x0030


	//----- nvinfo : EIATTR_SW_WAR
	.align		4
.L_29:
        /*0090*/ 	.byte	0x04, 0x36
        /*0092*/ 	.short	(.L_31 - .L_30)
.L_30:
        /*0094*/ 	.word	0x00000008
.L_31:


//--------------------- .nv.info.testMemset       --------------------------
	.section	.nv.info.testMemset,"",@"SHT_CUDA_INFO"
	.sectionflags	@""
	.align	4


	//----- nvinfo : EIATTR_CUDA_API_VERSION
	.align		4
        /*0000*/ 	.byte	0x04, 0x37
        /*0002*/ 	.short	(.L_33 - .L_32)
.L_32:
        /*0004*/ 	.word	0x00000082


	//----- nvinfo : EIATTR_KPARAM_INFO
	.align		4
.L_33:
        /*0008*/ 	.byte	0x04, 0x17
        /*000a*/ 	.short	(.L_35 - .L_34)
.L_34:
        /*000c*/ 	.word	0x00000000
        /*0010*/ 	.short	0x0002
        /*0012*/ 	.short	0x0010
        /*0014*/ 	.byte	0x00, 0xf0, 0x11, 0x00


	//----- nvinfo : EIATTR_KPARAM_INFO
	.align		4
.L_35:
        /*0018*/ 	.byte	0x04, 0x17
        /*001a*/ 	.short	(.L_37 - .L_36)
.L_36:
        /*001c*/ 	.word	0x00000000
        /*0020*/ 	.short	0x0001
        /*0022*/ 	.short	0x0008
        /*0024*/ 	.byte	0x00, 0xf5, 0x21, 0x00


	//----- nvinfo : EIATTR_KPARAM_INFO
	.align		4
.L_37:
        /*0028*/ 	.byte	0x04, 0x17
        /*002a*/ 	.short	(.L_39 - .L_38)
.L_38:
        /*002c*/ 	.word	0x00000000
        /*0030*/ 	.short	0x0000
        /*0032*/ 	.short	0x0000
        /*0034*/ 	.byte	0x00, 0xf0, 0x11, 0x00


	//----- nvinfo : EIATTR_SPARSE_MMA_MASK
	.align		4
.L_39:
        /*0038*/ 	.byte	0x03, 0x50
        /*003a*/ 	.short	0x0000


	//----- nvinfo : EIATTR_MAXREG_COUNT
	.align		4
        /*003c*/ 	.byte	0x03, 0x1b
        /*003e*/ 	.short	0x00ff


	//----- nvinfo : EIATTR_MERCURY_ISA_VERSION
	.align		4
        /*0040*/ 	.byte	0x03, 0x5f
        /*0042*/ 	.short	0x0101


	//----- nvinfo : EIATTR_VRC_CTA_INIT_COUNT
	.align		4
        /*0044*/ 	.byte	0x02, 0x4a
	.zero		1
	.zero		1


	//----- nvinfo : EIATTR_EXIT_INSTR_OFFSETS
	.align		4
        /*0048*/ 	.byte	0x04, 0x1c
        /*004a*/ 	.short	(.L_41 - .L_40)


	//   ....[0]....
.L_40:
        /*004c*/ 	.word	0x000000a0


	//   ....[1]....
        /*0050*/ 	.word	0x00000100


	//----- nvinfo : EIATTR_CBANK_PARAM_SIZE
	.align		4
.L_41:
        /*0054*/ 	.byte	0x03, 0x19
        /*0056*/ 	.short	0x0014


	//----- nvinfo : EIATTR_PARAM_CBANK
	.align		4
        /*0058*/ 	.byte	0x04, 0x0a
        /*005a*/ 	.short	(.L_43 - .L_42)
	.align		4
.L_42:
        /*005c*/ 	.word	index@(.nv.constant0.testMemset)
        /*0060*/ 	.short	0x0380
        /*0062*/ 	.short	0x0014


	//----- nvinfo : EIATTR_SW_WAR
	.align		4
.L_43:
        /*0064*/ 	.byte	0x04, 0x36
        /*0066*/ 	.short	(.L_45 - .L_44)
.L_44:
        /*0068*/ 	.word	0x00000008
.L_45:


//--------------------- .nv.callgraph             --------------------------
	.section	.nv.callgraph,"",@"SHT_CUDA_CALLGRAPH"
	.align	4
	.sectionentsize	8
	.align		4
        /*0000*/ 	.word	0x00000000
	.align		4
        /*0004*/ 	.word	0xffffffff
	.align		4
        /*0008*/ 	.word	0x00000000
	.align		4
        /*000c*/ 	.word	0xfffffffe
	.align		4
        /*0010*/ 	.word	0x00000000
	.align		4
        /*0014*/ 	.word	0xfffffffd
	.align		4
        /*0018*/ 	.word	0x00000000
	.align		4
        /*001c*/ 	.word	0xfffffffc


//--------------------- .text.testTypes           --------------------------
	.section	.text.testTypes,"ax",@progbits
	.align	128
        .global         testTypes
        .type           testTypes,@function
        .size           testTypes,(.L_x_2 - testTypes)
        .other          testTypes,@"STO_CUDA_ENTRY STV_DEFAULT"
testTypes:
.text.testTypes:
[----:B------:R-:W-:Y:S01]  /*0000*/  LDC R1, c[0x0][0x37c] ;  /* 0x0000df00ff017b82 */ /* 0x000fe20000000800 */
[----:B------:R-:W-:Y:S05]  /*0010*/  EXIT ;  /* 0x000000000000794d */ /* 0x000fea0003800000 */
.L_x_0:
[----:B------:R-:W-:-:S00]  /*0020*/  BRA `(.L_x_0) ;  /* 0xfffffffc00fc7947 */ /* 0x000fc0000383ffff */
[----:B------:R-:W-:-:S00]  /*0030*/  NOP ;  /* 0x0000000000007918 */ /* 0x000fc00000000000 */
        /* <DEDUP_REMOVED lines=12> */
.L_x_2:


//--------------------- .text.testMemset          --------------------------
	.section	.text.testMemset,"ax",@progbits
	.align	128
        .global         testMemset
        .type           testMemset,@function
        .size           testMemset,(.L_x_3 - testMemset)
        .other          testMemset,@"STO_CUDA_ENTRY STV_DEFAULT"
testMemset:
.text.testMemset:
[----:B------:R-:W-:Y:S01]  /*0000*/  LDC R1, c[0x0][0x37c] ;  /* 0x0000df00ff017b82 */ /* 0x000fe20000000800 */
[----:B------:R-:W0:Y:S07]  /*0010*/  S2R R0, SR_TID.X ;  /* 0x0000000000007919 */ /* 0x000e2e0000002100 */
[----:B------:R-:W-:Y:S01]  /*0020*/  S2UR UR4, SR_CTAID.Y ;  /* 0x00000000000479c3 */ /* 0x000fe20000002600 */
[----:B------:R-:W1:Y:S01]  /*0030*/  LDCU UR5, c[0x0][0x370] ;  /* 0x00006e00ff0577ac */ /* 0x000e620008000800 */
[----:B------:R-:W2:Y:S06]  /*0040*/  LDCU UR7, c[0x0][0x390] ;  /* 0x00007200ff0777ac */ /* 0x000eac0008000800 */
[----:B------:R-:W1:Y:S08]  /*0050*/  S2UR UR6, SR_CTAID.X ;  /* 0x00000000000679c3 */ /* 0x000e700000002500 */
[----:B------:R-:W0:Y:S01]  /*0060*/  LDC R5, c[0x0][0x360] ;  /* 0x0000d800ff057b82 */ /* 0x000e220000000800 */
[----:B-1----:R-:W-:-:S06]  /*0070*/  UIMAD UR4, UR4, UR5, UR6 ;  /* 0x00000005040472a4 */ /* 0x002fcc000f8e0206 */
[----:B0-----:R-:W-:-:S05]  /*0080*/  IMAD R5, R5, UR4, R0 ;  /* 0x0000000405057c24 */ /* 0x001fca000f8e0200 */
[----:B--2---:R-:W-:-:S13]  /*0090*/  ISETP.GE.AND P0, PT, R5, UR7, PT ;  /* 0x0000000705007c0c */ /* 0x004fda000bf06270 */
[----:B------:R-:W-:Y:S05]  /*00a0*/  @P0 EXIT ;  /* 0x000000000000094d */ /* 0x000fea0003800000 */
[----:B------:R-:W0:Y:S01]  /*00b0*/  LDC.64 R2, c[0x0][0x388] ;  /* 0x0000e200ff027b82 */ /* 0x000e220000000a00 */
[----:B------:R-:W1:Y:S07]  /*00c0*/  LDCU.64 UR4, c[0x0][0x358] ;  /* 0x00006b00ff0477ac */ /* 0x000e6e0008000a00 */
[----:B------:R-:W1:Y:S01]  /*00d0*/  LDC R7, c[0x0][0x380] ;  /* 0x0000e000ff077b82 */ /* 0x000e620000000800 */
[----:B0-----:R-:W-:-:S05]  /*00e0*/  IMAD.WIDE R2, R5, 0x4, R2 ;  /* 0x0000000405027825 */ /* 0x001fca00078e0202 */
[----:B-1----:R-:W-:Y:S01]  /*00f0*/  STG.E desc[UR4][R2.64], R7 ;  /* 0x0000000702007986 */ /* 0x002fe2000c101904 */
[----:B------:R-:W-:Y:S05]  /*0100*/  EXIT ;  /* 0x000000000000794d */ /* 0x000fea0003800000 */
.L_x_1:
        /* <DEDUP_REMOVED lines=15> */
.L_x_3:


//--------------------- .nv.shared.reserved.0     --------------------------
	.section	.nv.shared.reserved.0,"aw",@nobits
	.weak		__nv_reservedSMEM_offset_0_alias
	.size		__nv_reservedSMEM_offset_0_alias, 0, 64
	.other		__nv_reservedSMEM_offset_0_alias,@"STO_CUDA_RESERVED_SHARED STV_DEFAULT"
__nv_reservedSMEM_offset_0_alias:
	.zero		0
	.zero		64


//--------------------- .nv.constant0.testTypes   --------------------------
	.section	.nv.constant0.testTypes,"a",@progbits
	.sectionflags	@""
	.align	4
.nv.constant0.testTypes:
	.zero		944


//--------------------- .nv.constant0.testMemset  --------------------------
	.section	.nv.constant0.testMemset,"a",@progbits
	.sectionflags	@""
	.align	4
.nv.constant0.testMemset:
	.zero		916


//--------------------- SYMBOLS --------------------------

	.type		.nv.reservedSmem.offset0,@object
	.size		.nv.reservedSmem.offset0,0x4
